	.headerflags	@"EF_CUDA_TEXMODE_UNIFIED EF_CUDA_64BIT_ADDRESS EF_CUDA_ACCELERATORS EF_CUDA_SM90 EF_CUDA_VIRTUAL_SM(EF_CUDA_SM90)"
	.elftype	@"ET_EXEC"


//--------------------- .nv.info                  --------------------------
	.section	.nv.info,"",@"SHT_CUDA_INFO"
	.align	4


	//----- nvinfo : EIATTR_REGCOUNT
	.align		4
        /*0000*/ 	.byte	0x04, 0x2f
        /*0002*/ 	.short	(.L_1 - .L_0)
	.align		4
.L_0:
        /*0004*/ 	.word	index@(triton_poi_fused_2)
        /*0008*/ 	.word	0x0000001e


	//----- nvinfo : EIATTR_MIN_STACK_SIZE
	.align		4
.L_1:
        /*000c*/ 	.byte	0x04, 0x12
        /*000e*/ 	.short	(.L_3 - .L_2)
	.align		4
.L_2:
        /*0010*/ 	.word	index@(triton_poi_fused_2)
        /*0014*/ 	.word	0x00000000


	//----- nvinfo : EIATTR_FRAME_SIZE
	.align		4
.L_3:
        /*0018*/ 	.byte	0x04, 0x11
        /*001a*/ 	.short	(.L_5 - .L_4)
	.align		4
.L_4:
        /*001c*/ 	.word	index@(triton_poi_fused_2)
        /*0020*/ 	.word	0x00000000


	//----- nvinfo : EIATTR_MIN_STACK_SIZE
	.align		4
.L_5:
        /*0024*/ 	.byte	0x04, 0x12
        /*0026*/ 	.short	(.L_7 - .L_6)
	.align		4
.L_6:
        /*0028*/ 	.word	index@(triton_poi_fused_2)
        /*002c*/ 	.word	0x00000000
.L_7:


//--------------------- .nv.info.triton_poi_fused_2 --------------------------
	.section	.nv.info.triton_poi_fused_2,"",@"SHT_CUDA_INFO"
	.sectionflags	@""
	.align	4


	//----- nvinfo : EIATTR_CUDA_API_VERSION
	.align		4
        /*0000*/ 	.byte	0x04, 0x37
        /*0002*/ 	.short	(.L_9 - .L_8)
.L_8:
        /*0004*/ 	.word	0x0000007c


	//----- nvinfo : EIATTR_KPARAM_INFO
	.align		4
.L_9:
        /*0008*/ 	.byte	0x04, 0x17
        /*000a*/ 	.short	(.L_11 - .L_10)
.L_10:
        /*000c*/ 	.word	0x00000000
        /*0010*/ 	.short	0x0003
        /*0012*/ 	.short	0x0014
        /*0014*/ 	.byte	0x00, 0xf0, 0x11, 0x00


	//----- nvinfo : EIATTR_KPARAM_INFO
	.align		4
.L_11:
        /*0018*/ 	.byte	0x04, 0x17
        /*001a*/ 	.short	(.L_13 - .L_12)
.L_12:
        /*001c*/ 	.word	0x00000000
        /*0020*/ 	.short	0x0002
        /*0022*/ 	.short	0x0010
        /*0024*/ 	.byte	0x00, 0xf0, 0x11, 0x00


	//----- nvinfo : EIATTR_KPARAM_INFO
	.align		4
.L_13:
        /*0028*/ 	.byte	0x04, 0x17
        /*002a*/ 	.short	(.L_15 - .L_14)
.L_14:
        /*002c*/ 	.word	0x00000000
        /*0030*/ 	.short	0x0001
        /*0032*/ 	.short	0x0008
        /*0034*/ 	.byte	0x00, 0xf4, 0x21, 0x00


	//----- nvinfo : EIATTR_KPARAM_INFO
	.align		4
.L_15:
        /*0038*/ 	.byte	0x04, 0x17
        /*003a*/ 	.short	(.L_17 - .L_16)
.L_16:
        /*003c*/ 	.word	0x00000000
        /*0040*/ 	.short	0x0000
        /*0042*/ 	.short	0x0000
        /*0044*/ 	.byte	0x00, 0xf4, 0x21, 0x00


	//----- nvinfo : EIATTR_SPARSE_MMA_MASK
	.align		4
.L_17:
        /*0048*/ 	.byte	0x03, 0x50
        /*004a*/ 	.short	0x0000


	//----- nvinfo : EIATTR_MAXREG_COUNT
	.align		4
        /*004c*/ 	.byte	0x03, 0x1b
        /*004e*/ 	.short	0x00ff


	//----- nvinfo : EIATTR_EXIT_INSTR_OFFSETS
	.align		4
        /*0050*/ 	.byte	0x04, 0x1c
        /*0052*/ 	.short	(.L_19 - .L_18)


	//   ....[0]....
.L_18:
        /*0054*/ 	.word	0x00000610


	//   ....[1]....
        /*0058*/ 	.word	0x00000660


	//----- nvinfo : EIATTR_REQNTID
	.align		4
.L_19:
        /*005c*/ 	.byte	0x04, 0x10
        /*005e*/ 	.short	(.L_21 - .L_20)
.L_20:
        /*0060*/ 	.word	0x00000080
        /*0064*/ 	.word	0x00000001
        /*0068*/ 	.word	0x00000001


	//----- nvinfo : EIATTR_CBANK_PARAM_SIZE
	.align		4
.L_21:
        /*006c*/ 	.byte	0x03, 0x19
        /*006e*/ 	.short	0x0018


	//----- nvinfo : EIATTR_PARAM_CBANK
	.align		4
        /*0070*/ 	.byte	0x04, 0x0a
        /*0072*/ 	.short	(.L_23 - .L_22)
	.align		4
.L_22:
        /*0074*/ 	.word	index@(.nv.constant0.triton_poi_fused_2)
        /*0078*/ 	.short	0x0210
        /*007a*/ 	.short	0x0018


	//----- nvinfo : EIATTR_SW_WAR
	.align		4
.L_23:
        /*007c*/ 	.byte	0x04, 0x36
        /*007e*/ 	.short	(.L_25 - .L_24)
.L_24:
        /*0080*/ 	.word	0x00000008
.L_25:


//--------------------- .nv.callgraph             --------------------------
	.section	.nv.callgraph,"",@"SHT_CUDA_CALLGRAPH"
	.align	4
	.sectionentsize	8
	.align		4
        /*0000*/ 	.word	0x00000000
	.align		4
        /*0004*/ 	.word	0xffffffff
	.align		4
        /*0008*/ 	.word	0x00000000
	.align		4
        /*000c*/ 	.word	0xfffffffe
	.align		4
        /*0010*/ 	.word	0x00000000
	.align		4
        /*0014*/ 	.word	0xfffffffd
	.align		4
        /*0018*/ 	.word	0x00000000
	.align		4
        /*001c*/ 	.word	0xfffffffc


//--------------------- .text.triton_poi_fused_2  --------------------------
	.section	.text.triton_poi_fused_2,"ax",@progbits
	.sectionflags	@"SHF_BARRIERS=1"
	.align	128
        .global         triton_poi_fused_2
        .type           triton_poi_fused_2,@function
        .size           triton_poi_fused_2,(.L_x_1 - triton_poi_fused_2)
        .other          triton_poi_fused_2,@"STO_CUDA_ENTRY STV_DEFAULT"
triton_poi_fused_2:
.text.triton_poi_fused_2:
[----:B------:R-:W0:Y:S01]  /*0000*/  LDC R1, c[0x0][0x28] ;  /* 0x00000a00ff017b82 */ /* 0x000e220000000800 */
[----:B------:R-:W1:Y:S07]  /*0010*/  S2R R0, SR_CTAID.X ;  /* 0x0000000000007919 */ /* 0x000e6e0000002500 */
[----:B------:R-:W2:Y:S01]  /*0020*/  LDC.64 R14, c[0x0][0x210] ;  /* 0x00008400ff0e7b82 */ /* 0x000ea20000000a00 */
[----:B------:R-:W-:Y:S01]  /*0030*/  IMAD.MOV.U32 R19, RZ, RZ, RZ ;  /* 0x000000ffff137224 */ /* 0x000fe200078e00ff */
[----:B------:R-:W-:Y:S01]  /*0040*/  ULDC.64 UR6, c[0x0][0x208] ;  /* 0x0000820000067ab9 */ /* 0x000fe20000000a00 */
[----:B------:R-:W3:Y:S01]  /*0050*/  S2R R17, SR_TID.X ;  /* 0x0000000000117919 */ /* 0x000ee20000002100 */
[----:B------:R-:W4:Y:S01]  /*0060*/  S2R R18, SR_CTAID.Y ;  /* 0x0000000000127919 */ /* 0x000f220000002600 */
[----:B------:R-:W-:-:S02]  /*0070*/  IMAD.MOV.U32 R20, RZ, RZ, RZ ;  /* 0x000000ffff147224 */ /* 0x000fc400078e00ff */
[----:B-1----:R-:W-:Y:S01]  /*0080*/  IMAD.SHL.U32 R0, R0, 0x20, RZ ;  /* 0x0000002000007824 */ /* 0x002fe200078e00ff */
[----:B---3--:R-:W-:-:S04]  /*0090*/  SHF.R.U32.HI R21, RZ, 0x5, R17 ;  /* 0x00000005ff157819 */ /* 0x008fc80000011611 */
[----:B------:R-:W-:Y:S01]  /*00a0*/  LOP3.LUT R6, R0, 0x1f, R17, 0xf8, !PT ;  /* 0x0000001f00067812 */ /* 0x000fe200078ef811 */
[----:B----4-:R-:W-:Y:S01]  /*00b0*/  IMAD.SHL.U32 R16, R18, 0x20, RZ ;  /* 0x0000002012107824 */ /* 0x010fe200078e00ff */
[----:B------:R-:W-:Y:S02]  /*00c0*/  SGXT.U32 R21, R21, 0x2 ;  /* 0x000000021515781a */ /* 0x000fe40000000000 */
[----:B------:R-:W-:Y:S02]  /*00d0*/  ISETP.GE.AND P0, PT, R6, 0x19, PT ;  /* 0x000000190600780c */ /* 0x000fe40003f06270 */
[----:B------:R-:W-:Y:S02]  /*00e0*/  LOP3.LUT R2, R16, R21, RZ, 0xfc, !PT ;  /* 0x0000001510027212 */ /* 0x000fe400078efcff */
[----:B------:R-:W-:Y:S02]  /*00f0*/  LOP3.LUT R3, R16, 0x4, R21, 0xfe, !PT ;  /* 0x0000000410037812 */ /* 0x000fe400078efe15 */
[----:B------:R-:W-:Y:S01]  /*0100*/  LOP3.LUT R4, R16, 0x8, R21, 0xfe, !PT ;  /* 0x0000000810047812 */ /* 0x000fe200078efe15 */
[--C-:B------:R-:W-:Y:S01]  /*0110*/  IMAD R27, R2, 0x19, R6.reuse ;  /* 0x00000019021b7824 */ /* 0x100fe200078e0206 */
[----:B------:R-:W-:Y:S01]  /*0120*/  LOP3.LUT R7, R16, 0xc, R21, 0xfe, !PT ;  /* 0x0000000c10077812 */ /* 0x000fe200078efe15 */
[--C-:B------:R-:W-:Y:S01]  /*0130*/  IMAD R3, R3, 0x19, R6.reuse ;  /* 0x0000001903037824 */ /* 0x100fe200078e0206 */
[----:B------:R-:W-:Y:S01]  /*0140*/  LOP3.LUT R9, R16, 0x10, R21, 0xfe, !PT ;  /* 0x0000001010097812 */ /* 0x000fe200078efe15 */
[--C-:B------:R-:W-:Y:S01]  /*0150*/  IMAD R5, R4, 0x19, R6.reuse ;  /* 0x0000001904057824 */ /* 0x100fe200078e0206 */
[----:B------:R-:W-:Y:S01]  /*0160*/  LOP3.LUT R11, R16, 0x14, R21, 0xfe, !PT ;  /* 0x00000014100b7812 */ /* 0x000fe200078efe15 */
[----:B------:R-:W-:Y:S01]  /*0170*/  IMAD R7, R7, 0x19, R6 ;  /* 0x0000001907077824 */ /* 0x000fe200078e0206 */
[----:B------:R-:W-:Y:S01]  /*0180*/  LOP3.LUT R13, R16, 0x18, R21, 0xfe, !PT ;  /* 0x00000018100d7812 */ /* 0x000fe200078efe15 */
[----:B--2---:R-:W-:Y:S01]  /*0190*/  IMAD.WIDE R26, R27, 0x4, R14 ;  /* 0x000000041b1a7825 */ /* 0x004fe200078e020e */
[----:B------:R-:W-:-:S03]  /*01a0*/  LOP3.LUT R23, R16, 0x1c, R21, 0xfe, !PT ;  /* 0x0000001c10177812 */ /* 0x000fc600078efe15 */
[--C-:B------:R-:W-:Y:S01]  /*01b0*/  IMAD R9, R9, 0x19, R6.reuse ;  /* 0x0000001909097824 */ /* 0x100fe200078e0206 */
[----:B------:R1:W2:Y:S01]  /*01c0*/  @!P0 LDG.E.EL R19, desc[UR6][R26.64] ;  /* 0x000000061a138981 */ /* 0x0002a2000c2e1900 */
[--C-:B------:R-:W-:Y:S02]  /*01d0*/  IMAD R11, R11, 0x19, R6.reuse ;  /* 0x000000190b0b7824 */ /* 0x100fe400078e0206 */
[--C-:B------:R-:W-:Y:S02]  /*01e0*/  IMAD R13, R13, 0x19, R6.reuse ;  /* 0x000000190d0d7824 */ /* 0x100fe400078e0206 */
[----:B------:R-:W-:Y:S02]  /*01f0*/  IMAD R23, R23, 0x19, R6 ;  /* 0x0000001917177824 */ /* 0x000fe400078e0206 */
[----:B------:R-:W-:Y:S01]  /*0200*/  IMAD.WIDE R2, R3, 0x4, R14 ;  /* 0x0000000403027825 */ /* 0x000fe200078e020e */
[----:B------:R-:W-:-:S03]  /*0210*/  CS2R R24, SRZ ;  /* 0x0000000000187805 */ /* 0x000fc6000001ff00 */
[--C-:B------:R-:W-:Y:S01]  /*0220*/  IMAD.WIDE R4, R5, 0x4, R14.reuse ;  /* 0x0000000405047825 */ /* 0x100fe200078e020e */
[----:B-1----:R-:W-:Y:S01]  /*0230*/  CS2R R26, SRZ ;  /* 0x00000000001a7805 */ /* 0x002fe2000001ff00 */
[----:B------:R1:W3:Y:S02]  /*0240*/  @!P0 LDG.E.EL R20, desc[UR6][R2.64] ;  /* 0x0000000602148981 */ /* 0x0002e4000c2e1900 */
[----:B------:R-:W-:-:S04]  /*0250*/  IMAD.WIDE R6, R7, 0x4, R14 ;  /* 0x0000000407067825 */ /* 0x000fc800078e020e */
[--C-:B------:R-:W-:Y:S01]  /*0260*/  IMAD.WIDE R8, R9, 0x4, R14.reuse ;  /* 0x0000000409087825 */ /* 0x100fe200078e020e */
[----:B------:R-:W4:Y:S03]  /*0270*/  @!P0 LDG.E.EL R24, desc[UR6][R6.64] ;  /* 0x0000000606188981 */ /* 0x000f26000c2e1900 */
[----:B------:R-:W-:-:S04]  /*0280*/  IMAD.WIDE R10, R11, 0x4, R14 ;  /* 0x000000040b0a7825 */ /* 0x000fc800078e020e */
[--C-:B------:R-:W-:Y:S01]  /*0290*/  IMAD.WIDE R12, R13, 0x4, R14.reuse ;  /* 0x000000040d0c7825 */ /* 0x100fe200078e020e */
[----:B------:R-:W5:Y:S03]  /*02a0*/  @!P0 LDG.E.EL R25, desc[UR6][R10.64] ;  /* 0x000000060a198981 */ /* 0x000f66000c2e1900 */
[----:B------:R-:W-:Y:S01]  /*02b0*/  IMAD.WIDE R14, R23, 0x4, R14 ;  /* 0x00000004170e7825 */ /* 0x000fe200078e020e */
[----:B------:R-:W5:Y:S03]  /*02c0*/  @!P0 LDG.E.EL R27, desc[UR6][R12.64] ;  /* 0x000000060c1b8981 */ /* 0x000f66000c2e1900 */
[----:B------:R-:W-:Y:S01]  /*02d0*/  IMAD.MOV.U32 R22, RZ, RZ, RZ ;  /* 0x000000ffff167224 */ /* 0x000fe200078e00ff */
[----:B------:R-:W5:Y:S01]  /*02e0*/  @!P0 LDG.E.EL R26, desc[UR6][R14.64] ;  /* 0x000000060e1a8981 */ /* 0x000f62000c2e1900 */
[----:B------:R-:W-:-:S04]  /*02f0*/  IMAD.MOV.U32 R23, RZ, RZ, RZ ;  /* 0x000000ffff177224 */ /* 0x000fc800078e00ff */
[----:B------:R1:W5:Y:S04]  /*0300*/  @!P0 LDG.E.EL R22, desc[UR6][R4.64] ;  /* 0x0000000604168981 */ /* 0x000368000c2e1900 */
[----:B------:R1:W5:Y:S01]  /*0310*/  @!P0 LDG.E.EL R23, desc[UR6][R8.64] ;  /* 0x0000000608178981 */ /* 0x000362000c2e1900 */
[----:B------:R-:W1:Y:S02]  /*0320*/  S2UR UR5, SR_CgaCtaId ;  /* 0x00000000000579c3 */ /* 0x000e640000008800 */
[----:B-1----:R-:W-:Y:S01]  /*0330*/  IMAD.SHL.U32 R2, R17, 0x20, RZ ;  /* 0x0000002011027824 */ /* 0x002fe200078e00ff */
[----:B------:R-:W-:-:S04]  /*0340*/  UMOV UR4, 0x400 ;  /* 0x0000040000047882 */ /* 0x000fc80000000000 */
[----:B------:R-:W-:-:S04]  /*0350*/  LOP3.LUT R2, R2, 0x3e0, RZ, 0xc0, !PT ;  /* 0x000003e002027812 */ /* 0x000fc800078ec0ff */
[----:B------:R-:W-:-:S04]  /*0360*/  LOP3.LUT R21, R2, R21, RZ, 0xfc, !PT ;  /* 0x0000001502157212 */ /* 0x000fc800078efcff */
[----:B------:R-:W-:Y:S01]  /*0370*/  LEA.HI R21, R2, R21, RZ, 0x1d ;  /* 0x0000001502157211 */ /* 0x000fe200078fe8ff */
[----:B0-----:R-:W-:-:S06]  /*0380*/  UPRMT UR4, UR5, 0x654, UR4 ;  /* 0x0000065405047896 */ /* 0x001fcc0008000004 */
[----:B------:R-:W-:Y:S01]  /*0390*/  LEA R21, R21, UR4, 0x2 ;  /* 0x0000000415157c11 */ /* 0x000fe2000f8e10ff */
[----:B------:R-:W-:Y:S01]  /*03a0*/  IMAD.SHL.U32 R3, R17, 0x4, RZ ;  /* 0x0000000411037824 */ /* 0x000fe200078e00ff */
[----:B------:R-:W-:-:S04]  /*03b0*/  SHF.R.U32.HI R2, RZ, 0x1, R17 ;  /* 0x00000001ff027819 */ /* 0x000fc80000011611 */
[----:B------:R-:W-:Y:S02]  /*03c0*/  LOP3.LUT R5, R2, 0x3c, RZ, 0xc0, !PT ;  /* 0x0000003c02057812 */ /* 0x000fe400078ec0ff */
[----:B------:R-:W-:-:S05]  /*03d0*/  LOP3.LUT R8, R3, 0x1fc, RZ, 0xc0, !PT ;  /* 0x000001fc03087812 */ /* 0x000fca00078ec0ff */
[----:B------:R-:W-:Y:S01]  /*03e0*/  IMAD.IADD R5, R8, 0x1, R5 ;  /* 0x0000000108057824 */ /* 0x000fe200078e0205 */
[----:B------:R-:W-:-:S04]  /*03f0*/  SHF.R.S32.HI R18, RZ, 0x1a, R18 ;  /* 0x0000001aff127819 */ /* 0x000fc80000011412 */
[----:B------:R-:W-:Y:S02]  /*0400*/  LEA R5, R5, UR4, 0x2 ;  /* 0x0000000405057c11 */ /* 0x000fe4000f8e10ff */
[----:B------:R-:W-:Y:S02]  /*0410*/  LOP3.LUT R16, R16, 0x1c, R3, 0xf8, !PT ;  /* 0x0000001c10107812 */ /* 0x000fe400078ef803 */
[----:B------:R-:W-:-:S04]  /*0420*/  SGXT R3, R18, 0x1 ;  /* 0x000000011203781a */ /* 0x000fc80000000200 */
[----:B------:R-:W-:Y:S02]  /*0430*/  LEA.HI R10, R3, R16, RZ, 0x6 ;  /* 0x00000010030a7211 */ /* 0x000fe400078f30ff */
[----:B------:R-:W0:Y:S02]  /*0440*/  LDC.64 R2, c[0x0][0x218] ;  /* 0x00008600ff027b82 */ /* 0x000e240000000a00 */
[----:B------:R-:W-:Y:S02]  /*0450*/  LOP3.LUT R9, R10, 0xffffffc0, RZ, 0xc0, !PT ;  /* 0xffffffc00a097812 */ /* 0x000fe400078ec0ff */
[----:B------:R-:W-:-:S03]  /*0460*/  SHF.R.U32.HI R17, RZ, 0x3, R17 ;  /* 0x00000003ff117819 */ /* 0x000fc60000011611 */
[----:B------:R-:W-:Y:S01]  /*0470*/  IMAD.IADD R11, R16, 0x1, -R9 ;  /* 0x00000001100b7824 */ /* 0x000fe200078e0a09 */
[----:B------:R-:W-:Y:S02]  /*0480*/  SGXT.U32 R9, R17, 0x4 ;  /* 0x000000041109781a */ /* 0x000fe40000000000 */
[----:B------:R-:W-:Y:S02]  /*0490*/  LOP3.LUT R12, R8, 0x200, RZ, 0xfc, !PT ;  /* 0x00000200080c7812 */ /* 0x000fe400078efcff */
[----:B------:R-:W-:Y:S02]  /*04a0*/  LOP3.LUT R9, R0, R9, RZ, 0xfc, !PT ;  /* 0x0000000900097212 */ /* 0x000fe400078efcff */
[----:B------:R-:W-:Y:S02]  /*04b0*/  SHF.R.S32.HI R10, RZ, 0x6, R10 ;  /* 0x00000006ff0a7819 */ /* 0x000fe4000001140a */
[C---:B------:R-:W-:Y:S02]  /*04c0*/  LOP3.LUT R0, R9.reuse, 0x10, RZ, 0xfc, !PT ;  /* 0x0000001009007812 */ /* 0x040fe400078efcff */
[----:B------:R-:W-:Y:S01]  /*04d0*/  SHF.R.U32.HI R12, RZ, 0x3, R12 ;  /* 0x00000003ff0c7819 */ /* 0x000fe2000001160c */
[----:B------:R-:W-:Y:S01]  /*04e0*/  IMAD R10, R10, 0x640, R11 ;  /* 0x000006400a0a7824 */ /* 0x000fe200078e020b */
[----:B------:R-:W-:-:S02]  /*04f0*/  ISETP.GE.AND P1, PT, R9, 0x19, PT ;  /* 0x000000190900780c */ /* 0x000fc40003f26270 */
[----:B------:R-:W-:Y:S02]  /*0500*/  ISETP.GE.AND P0, PT, R0, 0x19, PT ;  /* 0x000000190000780c */ /* 0x000fe40003f06270 */
[----:B------:R-:W-:Y:S01]  /*0510*/  LOP3.LUT R11, R12, 0x7c, RZ, 0xc0, !PT ;  /* 0x0000007c0c0b7812 */ /* 0x000fe200078ec0ff */
[----:B------:R-:W-:-:S04]  /*0520*/  IMAD R9, R9, 0x40, R10 ;  /* 0x0000004009097824 */ /* 0x000fc800078e020a */
[----:B------:R-:W-:Y:S02]  /*0530*/  IMAD.IADD R11, R8, 0x1, R11 ;  /* 0x00000001080b7824 */ /* 0x000fe400078e020b */
[----:B0-----:R-:W-:-:S03]  /*0540*/  IMAD.WIDE R8, R9, 0x4, R2 ;  /* 0x0000000409087825 */ /* 0x001fc600078e0202 */
[----:B------:R-:W-:Y:S01]  /*0550*/  LEA R11, R11, UR4, 0x2 ;  /* 0x000000040b0b7c11 */ /* 0x000fe2000f8e10ff */
[----:B--2---:R-:W-:Y:S04]  /*0560*/  STS [R21], R19 ;  /* 0x0000001315007388 */ /* 0x004fe80000000800 */
[----:B---3--:R-:W-:Y:S04]  /*0570*/  STS [R21+0x10], R20 ;  /* 0x0000101415007388 */ /* 0x008fe80000000800 */
[----:B----4-:R-:W-:Y:S04]  /*0580*/  STS [R21+0x30], R24 ;  /* 0x0000301815007388 */ /* 0x010fe80000000800 */
[----:B-----5:R-:W-:Y:S04]  /*0590*/  STS [R21+0x50], R25 ;  /* 0x0000501915007388 */ /* 0x020fe80000000800 */
[----:B------:R-:W-:Y:S04]  /*05a0*/  STS [R21+0x60], R27 ;  /* 0x0000601b15007388 */ /* 0x000fe80000000800 */
[----:B------:R-:W-:Y:S04]  /*05b0*/  STS [R21+0x70], R26 ;  /* 0x0000701a15007388 */ /* 0x000fe80000000800 */
[----:B------:R-:W-:Y:S04]  /*05c0*/  STS [R21+0x20], R22 ;  /* 0x0000201615007388 */ /* 0x000fe80000000800 */
[----:B------:R-:W-:Y:S01]  /*05d0*/  STS [R21+0x40], R23 ;  /* 0x0000401715007388 */ /* 0x000fe20000000800 */
[----:B------:R-:W-:Y:S06]  /*05e0*/  BAR.SYNC.DEFER_BLOCKING 0x0 ;  /* 0x0000000000007b1d */ /* 0x000fec0000010000 */
[----:B------:R-:W0:Y:S04]  /*05f0*/  LDS.128 R4, [R5] ;  /* 0x0000000005047984 */ /* 0x000e280000000c00 */
[----:B0-----:R0:W-:Y:S02]  /*0600*/  @!P1 STG.E.128 desc[UR6][R8.64], R4 ;  /* 0x0000000408009986 */ /* 0x0011e4000c101d06 */
[----:B0-----:R-:W-:Y:S05]  /*0610*/  @P0 EXIT ;  /* 0x000000000000094d */ /* 0x001fea0003800000 */
[----:B------:R-:W1:Y:S01]  /*0620*/  LDS.128 R12, [R11+0x800] ;  /* 0x000800000b0c7984 */ /* 0x000e620000000c00 */
[----:B0-----:R-:W-:-:S04]  /*0630*/  IMAD R5, R0, 0x40, R10 ;  /* 0x0000004000057824 */ /* 0x001fc800078e020a */
[----:B------:R-:W-:-:S05]  /*0640*/  IMAD.WIDE R2, R5, 0x4, R2 ;  /* 0x0000000405027825 */ /* 0x000fca00078e0202 */
[----:B-1----:R-:W-:Y:S01]  /*0650*/  STG.E.128 desc[UR6][R2.64], R12 ;  /* 0x0000000c02007986 */ /* 0x002fe2000c101d06 */
[----:B------:R-:W-:Y:S05]  /*0660*/  EXIT ;  /* 0x000000000000794d */ /* 0x000fea0003800000 */
.L_x_0:
[----:B------:R-:W-:-:S00]  /*0670*/  BRA `(.L_x_0) ;  /* 0xfffffffc00fc7947 */ /* 0x000fc0000383ffff */
[----:B------:R-:W-:-:S00]  /*0680*/  NOP ;  /* 0x0000000000007918 */ /* 0x000fc00000000000 */
[----:B------:R-:W-:-:S00]  /*0690*/  NOP ;  /* 0x0000000000007918 */ /* 0x000fc00000000000 */
[----:B------:R-:W-:-:S00]  /*06a0*/  NOP ;  /* 0x0000000000007918 */ /* 0x000fc00000000000 */
[----:B------:R-:W-:-:S00]  /*06b0*/  NOP ;  /* 0x0000000000007918 */ /* 0x000fc00000000000 */
[----:B------:R-:W-:-:S00]  /*06c0*/  NOP ;  /* 0x0000000000007918 */ /* 0x000fc00000000000 */
[----:B------:R-:W-:-:S00]  /*06d0*/  NOP ;  /* 0x0000000000007918 */ /* 0x000fc00000000000 */
[----:B------:R-:W-:-:S00]  /*06e0*/  NOP ;  /* 0x0000000000007918 */ /* 0x000fc00000000000 */
[----:B------:R-:W-:-:S00]  /*06f0*/  NOP ;  /* 0x0000000000007918 */ /* 0x000fc00000000000 */
.L_x_1:


//--------------------- .nv.shared.triton_poi_fused_2 --------------------------
	.section	.nv.shared.triton_poi_fused_2,"aw",@nobits
	.sectionflags	@""
	.align	16
	.zero		1024


//--------------------- .nv.constant0.triton_poi_fused_2 --------------------------
	.section	.nv.constant0.triton_poi_fused_2,"a",@progbits
	.sectionflags	@""
	.align	4
.nv.constant0.triton_poi_fused_2:
	.zero		552
